//
// Generated by NVIDIA NVVM Compiler
//
// Compiler Build ID: CL-36424714
// Cuda compilation tools, release 13.0, V13.0.88
// Based on NVVM 20.0.0
//

.version 9.0
.target sm_100
.address_size 64

	// .globl	_Z10CopyBufferPKjPj

.visible .entry _Z10CopyBufferPKjPj(
	.param .u64 .ptr .align 1 _Z10CopyBufferPKjPj_param_0,
	.param .u64 .ptr .align 1 _Z10CopyBufferPKjPj_param_1
)
{
	.reg .pred 	%p<2>;
	.reg .b32 	%r<7>;
	.reg .b64 	%rd<10>;

	ld.param.u64 	%rd2, [_Z10CopyBufferPKjPj_param_0];
	ld.param.u64 	%rd3, [_Z10CopyBufferPKjPj_param_1];
	cvta.to.global.u64 	%rd1, %rd3;
	mov.u32 	%r2, %ctaid.x;
	mov.u32 	%r3, %ntid.x;
	mov.u32 	%r4, %tid.x;
	mad.lo.s32 	%r1, %r2, %r3, %r4;
	setp.gt.s32 	%p1, %r1, 511;
	@%p1 bra 	$L__BB0_2;
	cvta.to.global.u64 	%rd6, %rd2;
	mul.wide.s32 	%rd7, %r1, 4;
	add.s64 	%rd8, %rd6, %rd7;
	ld.global.u32 	%r6, [%rd8];
	add.s64 	%rd9, %rd1, %rd7;
	st.global.u32 	[%rd9], %r6;
	bra.uni 	$L__BB0_3;
$L__BB0_2:
	mul.wide.u32 	%rd4, %r1, 4;
	add.s64 	%rd5, %rd1, %rd4;
	mov.b32 	%r5, 0;
	st.global.u32 	[%rd5], %r5;
$L__BB0_3:
	ret;

}


// ===== COMPILED SASS (sm_100) =====

	.target	sm_100

	.elftype	@"ET_EXEC"


//--------------------- .note.nv.tkinfo           --------------------------
	.section	.note.nv.tkinfo,"",@"SHT_NOTE"
	.sectionflags	@"SHF_NOTE_NV_TKINFO"
	.tkinfo
        /*0018*/ 	.word	0x00000002
        /*0030*/ 	.string	""
        /*0030*/ 	.string	"ptxas"
        /*0030*/ 	.string	"Cuda compilation tools, release 13.0, V13.0.88"
        /*0030*/ 	.string	"Build cuda_13.0.r13.0/compiler.36424714_0"
        /*0030*/ 	.string	"-arch sm_100 -m 64 "



//--------------------- .note.nv.cuinfo           --------------------------
	.section	.note.nv.cuinfo,"",@"SHT_NOTE"
	.sectionflags	@"SHF_NOTE_NV_CUINFO"
        /*0018*/ 	.short	0x0002
        /*001a*/ 	.short	0x0064
        /*001c*/ 	.short	0x0082
	.zero		2


//--------------------- .nv.info                  --------------------------
	.section	.nv.info,"",@"SHT_CUDA_INFO"
	.align	4


	//----- nvinfo : EIATTR_REGCOUNT
	.align		4
        /*0000*/ 	.byte	0x04, 0x2f
        /*0002*/ 	.short	(.L_1 - .L_0)
	.align		4
.L_0:
        /*0004*/ 	.word	index@(_Z10CopyBufferPKjPj)
        /*0008*/ 	.word	0x0000000a


	//----- nvinfo : EIATTR_FRAME_SIZE
	.align		4
.L_1:
        /*000c*/ 	.byte	0x04, 0x11
        /*000e*/ 	.short	(.L_3 - .L_2)
	.align		4
.L_2:
        /*0010*/ 	.word	index@(_Z10CopyBufferPKjPj)
        /*0014*/ 	.word	0x00000000


	//----- nvinfo : EIATTR_MIN_STACK_SIZE
	.align		4
.L_3:
        /*0018*/ 	.byte	0x04, 0x12
        /*001a*/ 	.short	(.L_5 - .L_4)
	.align		4
.L_4:
        /*001c*/ 	.word	index@(_Z10CopyBufferPKjPj)
        /*0020*/ 	.word	0x00000000
.L_5:


//--------------------- .nv.compat                --------------------------
	.section	.nv.compat,"",@"SHT_CUDA_COMPAT_INFO"
	.align	4
        /*0000*/ 	.byte	0x02, 0x09, 0x00, 0x00, 0x02, 0x02, 0x01, 0x00, 0x02, 0x05, 0x05, 0x00, 0x03, 0x07, 0x01, 0x01
        /*0010*/ 	.byte	0x02, 0x03, 0x00, 0x00, 0x02, 0x06, 0x01, 0x00, 0x04, 0x0b, 0x08, 0x00, 0x09, 0x00, 0x00, 0x00
        /*0020*/ 	.byte	0x00, 0x00, 0x00, 0x00


//--------------------- .nv.info._Z10CopyBufferPKjPj --------------------------
	.section	.nv.info._Z10CopyBufferPKjPj,"",@"SHT_CUDA_INFO"
	.sectionflags	@""
	.align	4


	//----- nvinfo : EIATTR_CUDA_API_VERSION
	.align		4
        /*0000*/ 	.byte	0x04, 0x37
        /*0002*/ 	.short	(.L_7 - .L_6)
.L_6:
        /*0004*/ 	.word	0x00000082


	//----- nvinfo : EIATTR_KPARAM_INFO
	.align		4
.L_7:
        /*0008*/ 	.byte	0x04, 0x17
        /*000a*/ 	.short	(.L_9 - .L_8)
.L_8:
        /*000c*/ 	.word	0x00000000
        /*0010*/ 	.short	0x0001
        /*0012*/ 	.short	0x0008
        /*0014*/ 	.byte	0x00, 0xf5, 0x21, 0x00


	//----- nvinfo : EIATTR_KPARAM_INFO
	.align		4
.L_9:
        /*0018*/ 	.byte	0x04, 0x17
        /*001a*/ 	.short	(.L_11 - .L_10)
.L_10:
        /*001c*/ 	.word	0x00000000
        /*0020*/ 	.short	0x0000
        /*0022*/ 	.short	0x0000
        /*0024*/ 	.byte	0x00, 0xf5, 0x21, 0x00


	//----- nvinfo : EIATTR_SPARSE_MMA_MASK
	.align		4
.L_11:
        /*0028*/ 	.byte	0x03, 0x50
        /*002a*/ 	.short	0x0000


	//----- nvinfo : EIATTR_MAXREG_COUNT
	.align		4
        /*002c*/ 	.byte	0x03, 0x1b
        /*002e*/ 	.short	0x00ff


	//----- nvinfo : EIATTR_MERCURY_ISA_VERSION
	.align		4
        /*0030*/ 	.byte	0x03, 0x5f
        /*0032*/ 	.short	0x0101


	//----- nvinfo : EIATTR_VRC_CTA_INIT_COUNT
	.align		4
        /*0034*/ 	.byte	0x02, 0x4a
	.zero		1
	.zero		1


	//----- nvinfo : EIATTR_EXIT_INSTR_OFFSETS
	.align		4
        /*0038*/ 	.byte	0x04, 0x1c
        /*003a*/ 	.short	(.L_13 - .L_12)


	//   ....[0]....
.L_12:
        /*003c*/ 	.word	0x000000e0


	//   ....[1]....
        /*0040*/ 	.word	0x00000120


	//----- nvinfo : EIATTR_CRS_STACK_SIZE
	.align		4
.L_13:
        /*0044*/ 	.byte	0x04, 0x1e
        /*0046*/ 	.short	(.L_15 - .L_14)
.L_14:
        /*0048*/ 	.word	0x00000000


	//----- nvinfo : EIATTR_CBANK_PARAM_SIZE
	.align		4
.L_15:
        /*004c*/ 	.byte	0x03, 0x19
        /*004e*/ 	.short	0x0010


	//----- nvinfo : EIATTR_PARAM_CBANK
	.align		4
        /*0050*/ 	.byte	0x04, 0x0a
        /*0052*/ 	.short	(.L_17 - .L_16)
	.align		4
.L_16:
        /*0054*/ 	.word	index@(.nv.constant0._Z10CopyBufferPKjPj)
        /*0058*/ 	.short	0x0380
        /*005a*/ 	.short	0x0010


	//----- nvinfo : EIATTR_SW_WAR
	.align		4
.L_17:
        /*005c*/ 	.byte	0x04, 0x36
        /*005e*/ 	.short	(.L_19 - .L_18)
.L_18:
        /*0060*/ 	.word	0x00000008
.L_19:


//--------------------- .nv.callgraph             --------------------------
	.section	.nv.callgraph,"",@"SHT_CUDA_CALLGRAPH"
	.align	4
	.sectionentsize	8
	.align		4
        /*0000*/ 	.word	0x00000000
	.align		4
        /*0004*/ 	.word	0xffffffff
	.align		4
        /*0008*/ 	.word	0x00000000
	.align		4
        /*000c*/ 	.word	0xfffffffe
	.align		4
        /*0010*/ 	.word	0x00000000
	.align		4
        /*0014*/ 	.word	0xfffffffd
	.align		4
        /*0018*/ 	.word	0x00000000
	.align		4
        /*001c*/ 	.word	0xfffffffc


//--------------------- .text._Z10CopyBufferPKjPj --------------------------
	.section	.text._Z10CopyBufferPKjPj,"ax",@progbits
	.align	128
        .global         _Z10CopyBufferPKjPj
        .type           _Z10CopyBufferPKjPj,@function
        .size           _Z10CopyBufferPKjPj,(.L_x_2 - _Z10CopyBufferPKjPj)
        .other          _Z10CopyBufferPKjPj,@"STO_CUDA_ENTRY STV_DEFAULT"
_Z10CopyBufferPKjPj:
.text._Z10CopyBufferPKjPj:
[----:B------:R-:W-:Y:S01]  /*0000*/  LDC R1, c[0x0][0x37c] ;  /* 0x0000df00ff017b82 */ /* 0x000fe20000000800 */
[----:B------:R-:W0:Y:S07]  /*0010*/  S2R R0, SR_TID.X ;  /* 0x0000000000007919 */ /* 0x000e2e0000002100 */
[----:B------:R-:W0:Y:S08]  /*0020*/  S2UR UR4, SR_CTAID.X ;  /* 0x00000000000479c3 */ /* 0x000e300000002500 */
[----:B------:R-:W0:Y:S02]  /*0030*/  LDC R7, c[0x0][0x360] ;  /* 0x0000d800ff077b82 */ /* 0x000e240000000800 */
[----:B0-----:R-:W-:Y:S01]  /*0040*/  IMAD R7, R7, UR4, R0 ;  /* 0x0000000407077c24 */ /* 0x001fe2000f8e0200 */
[----:B------:R-:W0:Y:S04]  /*0050*/  LDCU.64 UR4, c[0x0][0x358] ;  /* 0x00006b00ff0477ac */ /* 0x000e280008000a00 */
[----:B------:R-:W-:-:S13]  /*0060*/  ISETP.GT.AND P0, PT, R7, 0x1ff, PT ;  /* 0x000001ff0700780c */ /* 0x000fda0003f04270 */
[----:B------:R-:W-:Y:S05]  /*0070*/  @P0 BRA `(.L_x_0) ;  /* 0x00000000001c0947 */ /* 0x000fea0003800000 */
[----:B------:R-:W1:Y:S08]  /*0080*/  LDC.64 R2, c[0x0][0x380] ;  /* 0x0000e000ff027b82 */ /* 0x000e700000000a00 */
[----:B------:R-:W2:Y:S01]  /*0090*/  LDC.64 R4, c[0x0][0x388] ;  /* 0x0000e200ff047b82 */ /* 0x000ea20000000a00 */
[----:B-1----:R-:W-:-:S06]  /*00a0*/  IMAD.WIDE R2, R7, 0x4, R2 ;  /* 0x0000000407027825 */ /* 0x002fcc00078e0202 */
[----:B0-----:R-:W3:Y:S01]  /*00b0*/  LDG.E R3, desc[UR4][R2.64] ;  /* 0x0000000402037981 */ /* 0x001ee2000c1e1900 */
[----:B--2---:R-:W-:-:S05]  /*00c0*/  IMAD.WIDE R4, R7, 0x4, R4 ;  /* 0x0000000407047825 */ /* 0x004fca00078e0204 */
[----:B---3--:R-:W-:Y:S01]  /*00d0*/  STG.E desc[UR4][R4.64], R3 ;  /* 0x0000000304007986 */ /* 0x008fe2000c101904 */
[----:B------:R-:W-:Y:S05]  /*00e0*/  EXIT ;  /* 0x000000000000794d */ /* 0x000fea0003800000 */
.L_x_0:
[----:B------:R-:W1:Y:S02]  /*00f0*/  LDC.64 R2, c[0x0][0x388] ;  /* 0x0000e200ff027b82 */ /* 0x000e640000000a00 */
[----:B-1----:R-:W-:-:S05]  /*0100*/  IMAD.WIDE.U32 R2, R7, 0x4, R2 ;  /* 0x0000000407027825 */ /* 0x002fca00078e0002 */
[----:B0-----:R-:W-:Y:S01]  /*0110*/  STG.E desc[UR4][R2.64], RZ ;  /* 0x000000ff02007986 */ /* 0x001fe2000c101904 */
[----:B------:R-:W-:Y:S05]  /*0120*/  EXIT ;  /* 0x000000000000794d */ /* 0x000fea0003800000 */
.L_x_1:
[----:B------:R-:W-:-:S00]  /*0130*/  BRA `(.L_x_1) ;  /* 0xfffffffc00fc7947 */ /* 0x000fc0000383ffff */
[----:B------:R-:W-:-:S00]  /*0140*/  NOP ;  /* 0x0000000000007918 */ /* 0x000fc00000000000 */
        /* <DEDUP_REMOVED lines=11> */
.L_x_2:


//--------------------- .nv.shared.reserved.0     --------------------------
	.section	.nv.shared.reserved.0,"aw",@nobits
	.weak		__nv_reservedSMEM_offset_0_alias
	.size		__nv_reservedSMEM_offset_0_alias, 0, 64
	.other		__nv_reservedSMEM_offset_0_alias,@"STO_CUDA_RESERVED_SHARED STV_DEFAULT"
__nv_reservedSMEM_offset_0_alias:
	.zero		0
	.zero		64


//--------------------- .nv.constant0._Z10CopyBufferPKjPj --------------------------
	.section	.nv.constant0._Z10CopyBufferPKjPj,"a",@progbits
	.sectionflags	@""
	.align	4
.nv.constant0._Z10CopyBufferPKjPj:
	.zero		912


//--------------------- SYMBOLS --------------------------

	.type		.nv.reservedSmem.offset0,@object
	.size		.nv.reservedSmem.offset0,0x4
